//
// Generated by NVIDIA NVVM Compiler
//
// Compiler Build ID: CL-36424714
// Cuda compilation tools, release 13.0, V13.0.88
// Based on NVVM 20.0.0
//

.version 9.0
.target sm_100
.address_size 64

	// .globl	_Z14simulateSystemPfS_S_S_S_if

.visible .entry _Z14simulateSystemPfS_S_S_S_if(
	.param .u64 .ptr .align 1 _Z14simulateSystemPfS_S_S_S_if_param_0,
	.param .u64 .ptr .align 1 _Z14simulateSystemPfS_S_S_S_if_param_1,
	.param .u64 .ptr .align 1 _Z14simulateSystemPfS_S_S_S_if_param_2,
	.param .u64 .ptr .align 1 _Z14simulateSystemPfS_S_S_S_if_param_3,
	.param .u64 .ptr .align 1 _Z14simulateSystemPfS_S_S_S_if_param_4,
	.param .u32 _Z14simulateSystemPfS_S_S_S_if_param_5,
	.param .f32 _Z14simulateSystemPfS_S_S_S_if_param_6
)
{
	.reg .pred 	%p<11>;
	.reg .b32 	%r<31>;
	.reg .b32 	%f<121>;
	.reg .b64 	%rd<33>;

	ld.param.u64 	%rd10, [_Z14simulateSystemPfS_S_S_S_if_param_2];
	ld.param.u64 	%rd11, [_Z14simulateSystemPfS_S_S_S_if_param_3];
	ld.param.u64 	%rd12, [_Z14simulateSystemPfS_S_S_S_if_param_4];
	ld.param.u32 	%r14, [_Z14simulateSystemPfS_S_S_S_if_param_5];
	ld.param.f32 	%f20, [_Z14simulateSystemPfS_S_S_S_if_param_6];
	cvta.to.global.u64 	%rd1, %rd11;
	cvta.to.global.u64 	%rd2, %rd12;
	mov.u32 	%r15, %ctaid.x;
	mov.u32 	%r16, %ntid.x;
	mov.u32 	%r17, %tid.x;
	mad.lo.s32 	%r1, %r15, %r16, %r17;
	setp.gt.s32 	%p1, %r1, 9999;
	@%p1 bra 	$L__BB0_13;
	cvta.to.global.u64 	%rd13, %rd10;
	cvt.rn.f32.s32 	%f21, %r1;
	fma.rn.f32 	%f22, %f21, 0f38D1B717, 0f3F800000;
	fma.rn.f32 	%f23, %f21, 0f3727C5AC, 0f3DCCCCCD;
	neg.f32 	%f24, %f22;
	div.rn.f32 	%f25, %f24, %f22;
	mul.f32 	%f1, %f25, %f20;
	div.rn.f32 	%f26, %f23, %f22;
	mul.f32 	%f27, %f26, %f20;
	mov.f32 	%f28, 0f3F800000;
	sub.f32 	%f2, %f28, %f27;
	div.rn.f32 	%f3, %f20, %f22;
	shl.b32 	%r18, %r1, 1;
	mul.wide.s32 	%rd14, %r18, 4;
	add.s64 	%rd15, %rd13, %rd14;
	ld.global.f32 	%f116, [%rd15];
	ld.global.f32 	%f115, [%rd15+4];
	mad.lo.s32 	%r2, %r18, %r14, %r18;
	mul.wide.s32 	%rd16, %r2, 4;
	add.s64 	%rd3, %rd2, %rd16;
	st.global.f32 	[%rd3], %f116;
	st.global.f32 	[%rd3+4], %f115;
	setp.lt.s32 	%p2, %r14, 1;
	@%p2 bra 	$L__BB0_13;
	and.b32  	%r3, %r14, 7;
	setp.lt.u32 	%p3, %r14, 8;
	mov.b32 	%r29, 0;
	@%p3 bra 	$L__BB0_5;
	and.b32  	%r29, %r14, 2147483640;
	neg.s32 	%r27, %r29;
	add.s64 	%rd32, %rd1, 16;
	add.s64 	%rd18, %rd16, %rd2;
	add.s64 	%rd31, %rd18, 36;
$L__BB0_4:
	.pragma "nounroll";
	ld.global.f32 	%f29, [%rd32+-16];
	fma.rn.f32 	%f30, %f20, %f115, %f116;
	fma.rn.f32 	%f31, %f29, 0f00000000, %f30;
	mul.f32 	%f32, %f2, %f115;
	fma.rn.f32 	%f33, %f1, %f116, %f32;
	fma.rn.f32 	%f34, %f3, %f29, %f33;
	st.global.f32 	[%rd31+-28], %f31;
	st.global.f32 	[%rd31+-24], %f34;
	ld.global.f32 	%f35, [%rd32+-12];
	fma.rn.f32 	%f36, %f20, %f34, %f31;
	fma.rn.f32 	%f37, %f35, 0f00000000, %f36;
	mul.f32 	%f38, %f2, %f34;
	fma.rn.f32 	%f39, %f1, %f31, %f38;
	fma.rn.f32 	%f40, %f3, %f35, %f39;
	st.global.f32 	[%rd31+-20], %f37;
	st.global.f32 	[%rd31+-16], %f40;
	ld.global.f32 	%f41, [%rd32+-8];
	fma.rn.f32 	%f42, %f20, %f40, %f37;
	fma.rn.f32 	%f43, %f41, 0f00000000, %f42;
	mul.f32 	%f44, %f2, %f40;
	fma.rn.f32 	%f45, %f1, %f37, %f44;
	fma.rn.f32 	%f46, %f3, %f41, %f45;
	st.global.f32 	[%rd31+-12], %f43;
	st.global.f32 	[%rd31+-8], %f46;
	ld.global.f32 	%f47, [%rd32+-4];
	fma.rn.f32 	%f48, %f20, %f46, %f43;
	fma.rn.f32 	%f49, %f47, 0f00000000, %f48;
	mul.f32 	%f50, %f2, %f46;
	fma.rn.f32 	%f51, %f1, %f43, %f50;
	fma.rn.f32 	%f52, %f3, %f47, %f51;
	st.global.f32 	[%rd31+-4], %f49;
	st.global.f32 	[%rd31], %f52;
	ld.global.f32 	%f53, [%rd32];
	fma.rn.f32 	%f54, %f20, %f52, %f49;
	fma.rn.f32 	%f55, %f53, 0f00000000, %f54;
	mul.f32 	%f56, %f2, %f52;
	fma.rn.f32 	%f57, %f1, %f49, %f56;
	fma.rn.f32 	%f58, %f3, %f53, %f57;
	st.global.f32 	[%rd31+4], %f55;
	st.global.f32 	[%rd31+8], %f58;
	ld.global.f32 	%f59, [%rd32+4];
	fma.rn.f32 	%f60, %f20, %f58, %f55;
	fma.rn.f32 	%f61, %f59, 0f00000000, %f60;
	mul.f32 	%f62, %f2, %f58;
	fma.rn.f32 	%f63, %f1, %f55, %f62;
	fma.rn.f32 	%f64, %f3, %f59, %f63;
	st.global.f32 	[%rd31+12], %f61;
	st.global.f32 	[%rd31+16], %f64;
	ld.global.f32 	%f65, [%rd32+8];
	fma.rn.f32 	%f66, %f20, %f64, %f61;
	fma.rn.f32 	%f67, %f65, 0f00000000, %f66;
	mul.f32 	%f68, %f2, %f64;
	fma.rn.f32 	%f69, %f1, %f61, %f68;
	fma.rn.f32 	%f70, %f3, %f65, %f69;
	st.global.f32 	[%rd31+20], %f67;
	st.global.f32 	[%rd31+24], %f70;
	ld.global.f32 	%f71, [%rd32+12];
	fma.rn.f32 	%f72, %f20, %f70, %f67;
	fma.rn.f32 	%f116, %f71, 0f00000000, %f72;
	mul.f32 	%f73, %f2, %f70;
	fma.rn.f32 	%f74, %f1, %f67, %f73;
	fma.rn.f32 	%f115, %f3, %f71, %f74;
	st.global.f32 	[%rd31+28], %f116;
	st.global.f32 	[%rd31+32], %f115;
	add.s32 	%r27, %r27, 8;
	add.s64 	%rd32, %rd32, 32;
	add.s64 	%rd31, %rd31, 64;
	setp.ne.s32 	%p4, %r27, 0;
	@%p4 bra 	$L__BB0_4;
$L__BB0_5:
	setp.eq.s32 	%p5, %r3, 0;
	@%p5 bra 	$L__BB0_13;
	and.b32  	%r9, %r14, 3;
	setp.lt.u32 	%p6, %r3, 4;
	@%p6 bra 	$L__BB0_8;
	mul.wide.u32 	%rd19, %r29, 4;
	add.s64 	%rd20, %rd1, %rd19;
	ld.global.f32 	%f75, [%rd20];
	fma.rn.f32 	%f76, %f20, %f115, %f116;
	fma.rn.f32 	%f77, %f75, 0f00000000, %f76;
	mul.f32 	%f78, %f2, %f115;
	fma.rn.f32 	%f79, %f1, %f116, %f78;
	fma.rn.f32 	%f80, %f3, %f75, %f79;
	shl.b32 	%r20, %r29, 1;
	add.s32 	%r21, %r20, 2;
	mul.wide.s32 	%rd21, %r21, 4;
	add.s64 	%rd22, %rd3, %rd21;
	st.global.f32 	[%rd22], %f77;
	st.global.f32 	[%rd22+4], %f80;
	ld.global.f32 	%f81, [%rd20+4];
	fma.rn.f32 	%f82, %f20, %f80, %f77;
	fma.rn.f32 	%f83, %f81, 0f00000000, %f82;
	mul.f32 	%f84, %f2, %f80;
	fma.rn.f32 	%f85, %f1, %f77, %f84;
	fma.rn.f32 	%f86, %f3, %f81, %f85;
	st.global.f32 	[%rd22+8], %f83;
	st.global.f32 	[%rd22+12], %f86;
	ld.global.f32 	%f87, [%rd20+8];
	fma.rn.f32 	%f88, %f20, %f86, %f83;
	fma.rn.f32 	%f89, %f87, 0f00000000, %f88;
	mul.f32 	%f90, %f2, %f86;
	fma.rn.f32 	%f91, %f1, %f83, %f90;
	fma.rn.f32 	%f92, %f3, %f87, %f91;
	st.global.f32 	[%rd22+16], %f89;
	st.global.f32 	[%rd22+20], %f92;
	ld.global.f32 	%f93, [%rd20+12];
	fma.rn.f32 	%f94, %f20, %f92, %f89;
	fma.rn.f32 	%f116, %f93, 0f00000000, %f94;
	mul.f32 	%f95, %f2, %f92;
	fma.rn.f32 	%f96, %f1, %f89, %f95;
	fma.rn.f32 	%f115, %f3, %f93, %f96;
	add.s32 	%r29, %r29, 4;
	st.global.f32 	[%rd22+24], %f116;
	st.global.f32 	[%rd22+28], %f115;
$L__BB0_8:
	setp.eq.s32 	%p7, %r9, 0;
	@%p7 bra 	$L__BB0_13;
	setp.eq.s32 	%p8, %r9, 1;
	@%p8 bra 	$L__BB0_11;
	mul.wide.u32 	%rd23, %r29, 4;
	add.s64 	%rd24, %rd1, %rd23;
	ld.global.f32 	%f97, [%rd24];
	fma.rn.f32 	%f98, %f20, %f115, %f116;
	fma.rn.f32 	%f99, %f97, 0f00000000, %f98;
	mul.f32 	%f100, %f2, %f115;
	fma.rn.f32 	%f101, %f1, %f116, %f100;
	fma.rn.f32 	%f102, %f3, %f97, %f101;
	shl.b32 	%r22, %r29, 1;
	add.s32 	%r23, %r22, 2;
	mul.wide.s32 	%rd25, %r23, 4;
	add.s64 	%rd26, %rd3, %rd25;
	st.global.f32 	[%rd26], %f99;
	st.global.f32 	[%rd26+4], %f102;
	ld.global.f32 	%f103, [%rd24+4];
	fma.rn.f32 	%f104, %f20, %f102, %f99;
	fma.rn.f32 	%f116, %f103, 0f00000000, %f104;
	mul.f32 	%f105, %f2, %f102;
	fma.rn.f32 	%f106, %f1, %f99, %f105;
	fma.rn.f32 	%f115, %f3, %f103, %f106;
	add.s32 	%r29, %r29, 2;
	st.global.f32 	[%rd26+8], %f116;
	st.global.f32 	[%rd26+12], %f115;
$L__BB0_11:
	and.b32  	%r24, %r14, 1;
	setp.eq.b32 	%p9, %r24, 1;
	not.pred 	%p10, %p9;
	@%p10 bra 	$L__BB0_13;
	mul.wide.u32 	%rd27, %r29, 4;
	add.s64 	%rd28, %rd1, %rd27;
	ld.global.f32 	%f107, [%rd28];
	fma.rn.f32 	%f108, %f20, %f115, %f116;
	fma.rn.f32 	%f109, %f107, 0f00000000, %f108;
	mul.f32 	%f110, %f2, %f115;
	fma.rn.f32 	%f111, %f1, %f116, %f110;
	fma.rn.f32 	%f112, %f3, %f107, %f111;
	shl.b32 	%r25, %r29, 1;
	add.s32 	%r26, %r25, 2;
	mul.wide.s32 	%rd29, %r26, 4;
	add.s64 	%rd30, %rd3, %rd29;
	st.global.f32 	[%rd30], %f109;
	st.global.f32 	[%rd30+4], %f112;
$L__BB0_13:
	ret;

}


// ===== COMPILED SASS (sm_100) =====

	.target	sm_100

	.elftype	@"ET_EXEC"


//--------------------- .note.nv.tkinfo           --------------------------
	.section	.note.nv.tkinfo,"",@"SHT_NOTE"
	.sectionflags	@"SHF_NOTE_NV_TKINFO"
	.tkinfo
        /*0018*/ 	.word	0x00000002
        /*0030*/ 	.string	""
        /*0030*/ 	.string	"ptxas"
        /*0030*/ 	.string	"Cuda compilation tools, release 13.0, V13.0.88"
        /*0030*/ 	.string	"Build cuda_13.0.r13.0/compiler.36424714_0"
        /*0030*/ 	.string	"-arch sm_100 -m 64 "



//--------------------- .note.nv.cuinfo           --------------------------
	.section	.note.nv.cuinfo,"",@"SHT_NOTE"
	.sectionflags	@"SHF_NOTE_NV_CUINFO"
        /*0018*/ 	.short	0x0002
        /*001a*/ 	.short	0x0064
        /*001c*/ 	.short	0x0082
	.zero		2


//--------------------- .nv.info                  --------------------------
	.section	.nv.info,"",@"SHT_CUDA_INFO"
	.align	4


	//----- nvinfo : EIATTR_REGCOUNT
	.align		4
        /*0000*/ 	.byte	0x04, 0x2f
        /*0002*/ 	.short	(.L_1 - .L_0)
	.align		4
.L_0:
        /*0004*/ 	.word	index@(_Z14simulateSystemPfS_S_S_S_if)
        /*0008*/ 	.word	0x00000017


	//----- nvinfo : EIATTR_FRAME_SIZE
	.align		4
.L_1:
        /*000c*/ 	.byte	0x04, 0x11
        /*000e*/ 	.short	(.L_3 - .L_2)
	.align		4
.L_2:
        /*0010*/ 	.word	index@($__internal_0_$__cuda_sm3x_div_rn_noftz_f32_slowpath)
        /*0014*/ 	.word	0x00000000


	//----- nvinfo : EIATTR_FRAME_SIZE
	.align		4
.L_3:
        /*0018*/ 	.byte	0x04, 0x11
        /*001a*/ 	.short	(.L_5 - .L_4)
	.align		4
.L_4:
        /*001c*/ 	.word	index@(_Z14simulateSystemPfS_S_S_S_if)
        /*0020*/ 	.word	0x00000000


	//----- nvinfo : EIATTR_MIN_STACK_SIZE
	.align		4
.L_5:
        /*0024*/ 	.byte	0x04, 0x12
        /*0026*/ 	.short	(.L_7 - .L_6)
	.align		4
.L_6:
        /*0028*/ 	.word	index@(_Z14simulateSystemPfS_S_S_S_if)
        /*002c*/ 	.word	0x00000000
.L_7:


//--------------------- .nv.compat                --------------------------
	.section	.nv.compat,"",@"SHT_CUDA_COMPAT_INFO"
	.align	4
        /*0000*/ 	.byte	0x02, 0x09, 0x00, 0x00, 0x02, 0x02, 0x01, 0x00, 0x02, 0x05, 0x05, 0x00, 0x03, 0x07, 0x01, 0x01
        /*0010*/ 	.byte	0x02, 0x03, 0x00, 0x00, 0x02, 0x06, 0x01, 0x00, 0x04, 0x0b, 0x08, 0x00, 0x01, 0x00, 0x00, 0x00
        /*0020*/ 	.byte	0x00, 0x00, 0x00, 0x00


//--------------------- .nv.info._Z14simulateSystemPfS_S_S_S_if --------------------------
	.section	.nv.info._Z14simulateSystemPfS_S_S_S_if,"",@"SHT_CUDA_INFO"
	.sectionflags	@""
	.align	4


	//----- nvinfo : EIATTR_CUDA_API_VERSION
	.align		4
        /*0000*/ 	.byte	0x04, 0x37
        /*0002*/ 	.short	(.L_9 - .L_8)
.L_8:
        /*0004*/ 	.word	0x00000082


	//----- nvinfo : EIATTR_KPARAM_INFO
	.align		4
.L_9:
        /*0008*/ 	.byte	0x04, 0x17
        /*000a*/ 	.short	(.L_11 - .L_10)
.L_10:
        /*000c*/ 	.word	0x00000000
        /*0010*/ 	.short	0x0006
        /*0012*/ 	.short	0x002c
        /*0014*/ 	.byte	0x00, 0xf0, 0x11, 0x00


	//----- nvinfo : EIATTR_KPARAM_INFO
	.align		4
.L_11:
        /*0018*/ 	.byte	0x04, 0x17
        /*001a*/ 	.short	(.L_13 - .L_12)
.L_12:
        /*001c*/ 	.word	0x00000000
        /*0020*/ 	.short	0x0005
        /*0022*/ 	.short	0x0028
        /*0024*/ 	.byte	0x00, 0xf0, 0x11, 0x00


	//----- nvinfo : EIATTR_KPARAM_INFO
	.align		4
.L_13:
        /*0028*/ 	.byte	0x04, 0x17
        /*002a*/ 	.short	(.L_15 - .L_14)
.L_14:
        /*002c*/ 	.word	0x00000000
        /*0030*/ 	.short	0x0004
        /*0032*/ 	.short	0x0020
        /*0034*/ 	.byte	0x00, 0xf5, 0x21, 0x00


	//----- nvinfo : EIATTR_KPARAM_INFO
	.align		4
.L_15:
        /*0038*/ 	.byte	0x04, 0x17
        /*003a*/ 	.short	(.L_17 - .L_16)
.L_16:
        /*003c*/ 	.word	0x00000000
        /*0040*/ 	.short	0x0003
        /*0042*/ 	.short	0x0018
        /*0044*/ 	.byte	0x00, 0xf5, 0x21, 0x00


	//----- nvinfo : EIATTR_KPARAM_INFO
	.align		4
.L_17:
        /*0048*/ 	.byte	0x04, 0x17
        /*004a*/ 	.short	(.L_19 - .L_18)
.L_18:
        /*004c*/ 	.word	0x00000000
        /*0050*/ 	.short	0x0002
        /*0052*/ 	.short	0x0010
        /*0054*/ 	.byte	0x00, 0xf5, 0x21, 0x00


	//----- nvinfo : EIATTR_KPARAM_INFO
	.align		4
.L_19:
        /*0058*/ 	.byte	0x04, 0x17
        /*005a*/ 	.short	(.L_21 - .L_20)
.L_20:
        /*005c*/ 	.word	0x00000000
        /*0060*/ 	.short	0x0001
        /*0062*/ 	.short	0x0008
        /*0064*/ 	.byte	0x00, 0xf5, 0x21, 0x00


	//----- nvinfo : EIATTR_KPARAM_INFO
	.align		4
.L_21:
        /*0068*/ 	.byte	0x04, 0x17
        /*006a*/ 	.short	(.L_23 - .L_22)
.L_22:
        /*006c*/ 	.word	0x00000000
        /*0070*/ 	.short	0x0000
        /*0072*/ 	.short	0x0000
        /*0074*/ 	.byte	0x00, 0xf5, 0x21, 0x00


	//----- nvinfo : EIATTR_SPARSE_MMA_MASK
	.align		4
.L_23:
        /*0078*/ 	.byte	0x03, 0x50
        /*007a*/ 	.short	0x0000


	//----- nvinfo : EIATTR_MAXREG_COUNT
	.align		4
        /*007c*/ 	.byte	0x03, 0x1b
        /*007e*/ 	.short	0x00ff


	//----- nvinfo : EIATTR_MERCURY_ISA_VERSION
	.align		4
        /*0080*/ 	.byte	0x03, 0x5f
        /*0082*/ 	.short	0x0101


	//----- nvinfo : EIATTR_VRC_CTA_INIT_COUNT
	.align		4
        /*0084*/ 	.byte	0x02, 0x4a
	.zero		1
	.zero		1


	//----- nvinfo : EIATTR_EXIT_INSTR_OFFSETS
	.align		4
        /*0088*/ 	.byte	0x04, 0x1c
        /*008a*/ 	.short	(.L_25 - .L_24)


	//   ....[0]....
.L_24:
        /*008c*/ 	.word	0x00000060


	//   ....[1]....
        /*0090*/ 	.word	0x00000480


	//   ....[2]....
        /*0094*/ 	.word	0x00000a10


	//   ....[3]....
        /*0098*/ 	.word	0x00000cc0


	//   ....[4]....
        /*009c*/ 	.word	0x00000e70


	//   ....[5]....
        /*00a0*/ 	.word	0x00000f50


	//----- nvinfo : EIATTR_CRS_STACK_SIZE
	.align		4
.L_25:
        /*00a4*/ 	.byte	0x04, 0x1e
        /*00a6*/ 	.short	(.L_27 - .L_26)
.L_26:
        /*00a8*/ 	.word	0x00000000


	//----- nvinfo : EIATTR_CBANK_PARAM_SIZE
	.align		4
.L_27:
        /*00ac*/ 	.byte	0x03, 0x19
        /*00ae*/ 	.short	0x0030


	//----- nvinfo : EIATTR_PARAM_CBANK
	.align		4
        /*00b0*/ 	.byte	0x04, 0x0a
        /*00b2*/ 	.short	(.L_29 - .L_28)
	.align		4
.L_28:
        /*00b4*/ 	.word	index@(.nv.constant0._Z14simulateSystemPfS_S_S_S_if)
        /*00b8*/ 	.short	0x0380
        /*00ba*/ 	.short	0x0030


	//----- nvinfo : EIATTR_SW_WAR
	.align		4
.L_29:
        /*00bc*/ 	.byte	0x04, 0x36
        /*00be*/ 	.short	(.L_31 - .L_30)
.L_30:
        /*00c0*/ 	.word	0x00000008
.L_31:


//--------------------- .nv.callgraph             --------------------------
	.section	.nv.callgraph,"",@"SHT_CUDA_CALLGRAPH"
	.align	4
	.sectionentsize	8
	.align		4
        /*0000*/ 	.word	0x00000000
	.align		4
        /*0004*/ 	.word	0xffffffff
	.align		4
        /*0008*/ 	.word	0x00000000
	.align		4
        /*000c*/ 	.word	0xfffffffe
	.align		4
        /*0010*/ 	.word	0x00000000
	.align		4
        /*0014*/ 	.word	0xfffffffd
	.align		4
        /*0018*/ 	.word	0x00000000
	.align		4
        /*001c*/ 	.word	0xfffffffc


//--------------------- .text._Z14simulateSystemPfS_S_S_S_if --------------------------
	.section	.text._Z14simulateSystemPfS_S_S_S_if,"ax",@progbits
	.align	128
        .global         _Z14simulateSystemPfS_S_S_S_if
        .type           _Z14simulateSystemPfS_S_S_S_if,@function
        .size           _Z14simulateSystemPfS_S_S_S_if,(.L_x_22 - _Z14simulateSystemPfS_S_S_S_if)
        .other          _Z14simulateSystemPfS_S_S_S_if,@"STO_CUDA_ENTRY STV_DEFAULT"
_Z14simulateSystemPfS_S_S_S_if:
.text._Z14simulateSystemPfS_S_S_S_if:
[----:B------:R-:W-:Y:S01]  /*0000*/  LDC R1, c[0x0][0x37c] ;  /* 0x0000df00ff017b82 */ /* 0x000fe20000000800 */
[----:B------:R-:W0:Y:S07]  /*0010*/  S2R R3, SR_TID.X ;  /* 0x0000000000037919 */ /* 0x000e2e0000002100 */
[----:B------:R-:W0:Y:S08]  /*0020*/  S2UR UR4, SR_CTAID.X ;  /* 0x00000000000479c3 */ /* 0x000e300000002500 */
[----:B------:R-:W0:Y:S02]  /*0030*/  LDC R6, c[0x0][0x360] ;  /* 0x0000d800ff067b82 */ /* 0x000e240000000800 */
[----:B0-----:R-:W-:-:S05]  /*0040*/  IMAD R6, R6, UR4, R3 ;  /* 0x0000000406067c24 */ /* 0x001fca000f8e0203 */
[----:B------:R-:W-:-:S13]  /*0050*/  ISETP.GT.AND P0, PT, R6, 0x270f, PT ;  /* 0x0000270f0600780c */ /* 0x000fda0003f04270 */
[----:B------:R-:W-:Y:S05]  /*0060*/  @P0 EXIT ;  /* 0x000000000000094d */ /* 0x000fea0003800000 */
[----:B------:R-:W-:Y:S01]  /*0070*/  HFMA2 R3, -RZ, RZ, 1.875, 0 ;  /* 0x3f800000ff037431 */ /* 0x000fe200000001ff */
[----:B------:R-:W-:Y:S01]  /*0080*/  I2FP.F32.S32 R0, R6 ;  /* 0x0000000600007245 */ /* 0x000fe20000201400 */
[----:B------:R-:W-:Y:S01]  /*0090*/  BSSY.RECONVERGENT B0, `(.L_x_0) ;  /* 0x0000010000007945 */ /* 0x000fe20003800200 */
[----:B------:R-:W-:-:S03]  /*00a0*/  MOV R7, 0x3727c5ac ;  /* 0x3727c5ac00077802 */ /* 0x000fc60000000f00 */
[C---:B------:R-:W-:Y:S02]  /*00b0*/  FFMA R3, R0.reuse, 9.9999997473787516356e-05, R3 ;  /* 0x38d1b71700037823 */ /* 0x040fe40000000003 */
[----:B------:R-:W-:Y:S02]  /*00c0*/  FFMA R0, R0, R7, 0.10000000149011611938 ;  /* 0x3dcccccd00007423 */ /* 0x000fe40000000007 */
[----:B------:R-:W0:Y:S08]  /*00d0*/  MUFU.RCP R2, R3 ;  /* 0x0000000300027308 */ /* 0x000e300000001000 */
[----:B------:R-:W1:Y:S01]  /*00e0*/  FCHK P0, -R3, R3 ;  /* 0x0000000303007302 */ /* 0x000e620000000100 */
[----:B0-----:R-:W-:-:S04]  /*00f0*/  FFMA R5, -R3, R2, 1 ;  /* 0x3f80000003057423 */ /* 0x001fc80000000102 */
[----:B------:R-:W-:-:S04]  /*0100*/  FFMA R2, R2, R5, R2 ;  /* 0x0000000502027223 */ /* 0x000fc80000000002 */
[----:B------:R-:W-:-:S04]  /*0110*/  FFMA R4, -R3, R2, RZ ;  /* 0x0000000203047223 */ /* 0x000fc800000001ff */
[----:B------:R-:W-:-:S04]  /*0120*/  FFMA R5, -R3, R4, -R3 ;  /* 0x0000000403057223 */ /* 0x000fc80000000903 */
[----:B------:R-:W-:Y:S01]  /*0130*/  FFMA R4, R2, R5, R4 ;  /* 0x0000000502047223 */ /* 0x000fe20000000004 */
[----:B-1----:R-:W-:Y:S06]  /*0140*/  @!P0 BRA `(.L_x_1) ;  /* 0x0000000000108947 */ /* 0x002fec0003800000 */
[----:B------:R-:W-:Y:S01]  /*0150*/  FADD R2, -R3, -RZ ;  /* 0x800000ff03027221 */ /* 0x000fe20000000100 */
[----:B------:R-:W-:-:S07]  /*0160*/  MOV R8, 0x180 ;  /* 0x0000018000087802 */ /* 0x000fce0000000f00 */
[----:B------:R-:W-:Y:S05]  /*0170*/  CALL.REL.NOINC `($__internal_0_$__cuda_sm3x_div_rn_noftz_f32_slowpath) ;  /* 0x0000000c00787944 */ /* 0x000fea0003c00000 */
[----:B------:R-:W-:-:S07]  /*0180*/  MOV R4, R2 ;  /* 0x0000000200047202 */ /* 0x000fce0000000f00 */
.L_x_1:
[----:B------:R-:W-:Y:S05]  /*0190*/  BSYNC.RECONVERGENT B0 ;  /* 0x0000000000007941 */ /* 0x000fea0003800200 */
.L_x_0:
[----:B------:R-:W0:Y:S01]  /*01a0*/  MUFU.RCP R2, R3 ;  /* 0x0000000300027308 */ /* 0x000e220000001000 */
[----:B------:R-:W1:Y:S01]  /*01b0*/  LDCU UR4, c[0x0][0x3ac] ;  /* 0x00007580ff0477ac */ /* 0x000e620008000800 */
[----:B------:R-:W-:Y:S06]  /*01c0*/  BSSY.RECONVERGENT B0, `(.L_x_2) ;  /* 0x000000d000007945 */ /* 0x000fec0003800200 */
[----:B------:R-:W2:Y:S01]  /*01d0*/  FCHK P0, R0, R3 ;  /* 0x0000000300007302 */ /* 0x000ea20000000000 */
[----:B0-----:R-:W-:Y:S01]  /*01e0*/  FFMA R5, -R3, R2, 1 ;  /* 0x3f80000003057423 */ /* 0x001fe20000000102 */
[----:B-1----:R-:W-:-:S03]  /*01f0*/  FMUL R4, R4, UR4 ;  /* 0x0000000404047c20 */ /* 0x002fc60008400000 */
[----:B------:R-:W-:-:S04]  /*0200*/  FFMA R7, R2, R5, R2 ;  /* 0x0000000502077223 */ /* 0x000fc80000000002 */
[----:B------:R-:W-:-:S04]  /*0210*/  FFMA R2, R0, R7, RZ ;  /* 0x0000000700027223 */ /* 0x000fc800000000ff */
[----:B------:R-:W-:-:S04]  /*0220*/  FFMA R5, -R3, R2, R0 ;  /* 0x0000000203057223 */ /* 0x000fc80000000100 */
[----:B------:R-:W-:Y:S01]  /*0230*/  FFMA R5, R7, R5, R2 ;  /* 0x0000000507057223 */ /* 0x000fe20000000002 */
[----:B--2---:R-:W-:Y:S06]  /*0240*/  @!P0 BRA `(.L_x_3) ;  /* 0x0000000000108947 */ /* 0x004fec0003800000 */
[----:B------:R-:W-:Y:S02]  /*0250*/  MOV R2, R0 ;  /* 0x0000000000027202 */ /* 0x000fe40000000f00 */
[----:B------:R-:W-:-:S07]  /*0260*/  MOV R8, 0x280 ;  /* 0x0000028000087802 */ /* 0x000fce0000000f00 */
[----:B------:R-:W-:Y:S05]  /*0270*/  CALL.REL.NOINC `($__internal_0_$__cuda_sm3x_div_rn_noftz_f32_slowpath) ;  /* 0x0000000c00387944 */ /* 0x000fea0003c00000 */
[----:B------:R-:W-:-:S07]  /*0280*/  MOV R5, R2 ;  /* 0x0000000200057202 */ /* 0x000fce0000000f00 */
.L_x_3:
[----:B------:R-:W-:Y:S05]  /*0290*/  BSYNC.RECONVERGENT B0 ;  /* 0x0000000000007941 */ /* 0x000fea0003800200 */
.L_x_2:
[----:B------:R-:W0:Y:S01]  /*02a0*/  LDC R2, c[0x0][0x3ac] ;  /* 0x0000eb00ff027b82 */ /* 0x000e220000000800 */
[----:B------:R-:W1:Y:S01]  /*02b0*/  MUFU.RCP R0, R3 ;  /* 0x0000000300007308 */ /* 0x000e620000001000 */
[----:B------:R-:W2:Y:S01]  /*02c0*/  LDCU.64 UR6, c[0x0][0x358] ;  /* 0x00006b00ff0677ac */ /* 0x000ea20008000a00 */
[----:B------:R-:W-:Y:S01]  /*02d0*/  BSSY.RECONVERGENT B0, `(.L_x_4) ;  /* 0x000000e000007945 */ /* 0x000fe20003800200 */
[----:B-1----:R-:W-:-:S04]  /*02e0*/  FFMA R7, -R3, R0, 1 ;  /* 0x3f80000003077423 */ /* 0x002fc80000000100 */
[----:B------:R-:W-:Y:S01]  /*02f0*/  FFMA R0, R0, R7, R0 ;  /* 0x0000000700007223 */ /* 0x000fe20000000000 */
[----:B0-----:R-:W0:Y:S01]  /*0300*/  FCHK P0, R2, R3 ;  /* 0x0000000302007302 */ /* 0x001e220000000000 */
[-C--:B------:R-:W-:Y:S02]  /*0310*/  FFMA R5, -R5, R2.reuse, 1 ;  /* 0x3f80000005057423 */ /* 0x080fe40000000102 */
[----:B------:R-:W-:-:S04]  /*0320*/  FFMA R10, R0, R2, RZ ;  /* 0x00000002000a7223 */ /* 0x000fc800000000ff */
[----:B------:R-:W-:-:S04]  /*0330*/  FFMA R7, -R3, R10, R2 ;  /* 0x0000000a03077223 */ /* 0x000fc80000000102 */
[----:B------:R-:W-:Y:S01]  /*0340*/  FFMA R10, R0, R7, R10 ;  /* 0x00000007000a7223 */ /* 0x000fe2000000000a */
[----:B0-2---:R-:W-:Y:S06]  /*0350*/  @!P0 BRA `(.L_x_5) ;  /* 0x0000000000148947 */ /* 0x005fec0003800000 */
[----:B------:R-:W0:Y:S01]  /*0360*/  LDCU UR4, c[0x0][0x3ac] ;  /* 0x00007580ff0477ac */ /* 0x000e220008000800 */
[----:B------:R-:W-:Y:S02]  /*0370*/  MOV R8, 0x3a0 ;  /* 0x000003a000087802 */ /* 0x000fe40000000f00 */
[----:B0-----:R-:W-:-:S07]  /*0380*/  MOV R2, UR4 ;  /* 0x0000000400027c02 */ /* 0x001fce0008000f00 */
[----:B------:R-:W-:Y:S05]  /*0390*/  CALL.REL.NOINC `($__internal_0_$__cuda_sm3x_div_rn_noftz_f32_slowpath) ;  /* 0x0000000800f07944 */ /* 0x000fea0003c00000 */
[----:B------:R-:W-:-:S07]  /*03a0*/  MOV R10, R2 ;  /* 0x00000002000a7202 */ /* 0x000fce0000000f00 */
.L_x_5:
[----:B------:R-:W-:Y:S05]  /*03b0*/  BSYNC.RECONVERGENT B0 ;  /* 0x0000000000007941 */ /* 0x000fea0003800200 */
.L_x_4:
[----:B------:R-:W0:Y:S01]  /*03c0*/  LDC.64 R2, c[0x0][0x390] ;  /* 0x0000e400ff027b82 */ /* 0x000e220000000a00 */
[----:B------:R-:W-:-:S07]  /*03d0*/  SHF.L.U32 R9, R6, 0x1, RZ ;  /* 0x0000000106097819 */ /* 0x000fce00000006ff */
[----:B------:R-:W1:Y:S01]  /*03e0*/  LDC R12, c[0x0][0x3a8] ;  /* 0x0000ea00ff0c7b82 */ /* 0x000e620000000800 */
[----:B0-----:R-:W-:-:S07]  /*03f0*/  IMAD.WIDE R6, R9, 0x4, R2 ;  /* 0x0000000409067825 */ /* 0x001fce00078e0202 */
[----:B------:R-:W0:Y:S01]  /*0400*/  LDC.64 R2, c[0x0][0x3a0] ;  /* 0x0000e800ff027b82 */ /* 0x000e220000000a00 */
[----:B------:R-:W2:Y:S04]  /*0410*/  LDG.E R13, desc[UR6][R6.64] ;  /* 0x00000006060d7981 */ /* 0x000ea8000c1e1900 */
[----:B------:R-:W3:Y:S01]  /*0420*/  LDG.E R0, desc[UR6][R6.64+0x4] ;  /* 0x0000040606007981 */ /* 0x000ee2000c1e1900 */
[----:B-1----:R-:W-:Y:S01]  /*0430*/  ISETP.GE.AND P0, PT, R12, 0x1, PT ;  /* 0x000000010c00780c */ /* 0x002fe20003f06270 */
[----:B------:R-:W-:-:S04]  /*0440*/  IMAD R9, R9, R12, R9 ;  /* 0x0000000c09097224 */ /* 0x000fc800078e0209 */
[----:B0-----:R-:W-:-:S05]  /*0450*/  IMAD.WIDE R2, R9, 0x4, R2 ;  /* 0x0000000409027825 */ /* 0x001fca00078e0202 */
[----:B--2---:R0:W-:Y:S04]  /*0460*/  STG.E desc[UR6][R2.64], R13 ;  /* 0x0000000d02007986 */ /* 0x0041e8000c101906 */
[----:B---3--:R0:W-:Y:S01]  /*0470*/  STG.E desc[UR6][R2.64+0x4], R0 ;  /* 0x0000040002007986 */ /* 0x0081e2000c101906 */
[----:B------:R-:W-:Y:S05]  /*0480*/  @!P0 EXIT ;  /* 0x000000000000894d */ /* 0x000fea0003800000 */
[C---:B------:R-:W-:Y:S01]  /*0490*/  ISETP.GE.U32.AND P1, PT, R12.reuse, 0x8, PT ;  /* 0x000000080c00780c */ /* 0x040fe20003f26070 */
[----:B------:R-:W-:Y:S01]  /*04a0*/  HFMA2 R11, -RZ, RZ, 0, 0 ;  /* 0x00000000ff0b7431 */ /* 0x000fe200000001ff */
[----:B------:R-:W-:-:S04]  /*04b0*/  LOP3.LUT R16, R12, 0x7, RZ, 0xc0, !PT ;  /* 0x000000070c107812 */ /* 0x000fc800078ec0ff */
[----:B------:R-:W-:-:S07]  /*04c0*/  ISETP.NE.AND P0, PT, R16, RZ, PT ;  /* 0x000000ff1000720c */ /* 0x000fce0003f05270 */
[----:B------:R-:W-:Y:S06]  /*04d0*/  @!P1 BRA `(.L_x_6) ;  /* 0x00000004004c9947 */ /* 0x000fec0003800000 */
[----:B------:R-:W1:Y:S01]  /*04e0*/  LDCU.64 UR4, c[0x0][0x398] ;  /* 0x00007300ff0477ac */ /* 0x000e620008000a00 */
[----:B------:R-:W-:Y:S02]  /*04f0*/  IADD3 R17, P1, PT, R2, 0x24, RZ ;  /* 0x0000002402117810 */ /* 0x000fe40007f3e0ff */
[----:B------:R-:W-:Y:S01]  /*0500*/  LOP3.LUT R11, R12, 0x7ffffff8, RZ, 0xc0, !PT ;  /* 0x7ffffff80c0b7812 */ /* 0x000fe200078ec0ff */
[----:B------:R-:W2:Y:S01]  /*0510*/  LDCU UR8, c[0x0][0x3ac] ;  /* 0x00007580ff0877ac */ /* 0x000ea20008000800 */
[----:B------:R-:W-:Y:S02]  /*0520*/  IADD3.X R20, PT, PT, RZ, R3, RZ, P1, !PT ;  /* 0x00000003ff147210 */ /* 0x000fe40000ffe4ff */
[----:B------:R-:W-:Y:S01]  /*0530*/  IADD3 R14, PT, PT, -R11, RZ, RZ ;  /* 0x000000ff0b0e7210 */ /* 0x000fe20007ffe1ff */
[----:B-1----:R-:W-:-:S04]  /*0540*/  UIADD3 UR4, UP0, UPT, UR4, 0x10, URZ ;  /* 0x0000001004047890 */ /* 0x002fc8000ff1e0ff */
[----:B------:R-:W-:Y:S02]  /*0550*/  UIADD3.X UR5, UPT, UPT, URZ, UR5, URZ, UP0, !UPT ;  /* 0x00000005ff057290 */ /* 0x000fe400087fe4ff */
[----:B------:R-:W-:-:S04]  /*0560*/  MOV R6, UR4 ;  /* 0x0000000400067c02 */ /* 0x000fc80008000f00 */
[----:B--2---:R-:W-:-:S07]  /*0570*/  MOV R7, UR5 ;  /* 0x0000000500077c02 */ /* 0x004fce0008000f00 */
.L_x_7:
[----:B-1----:R-:W2:Y:S01]  /*0580*/  LDG.E R9, desc[UR6][R6.64+-0x10] ;  /* 0xfffff00606097981 */ /* 0x002ea2000c1e1900 */
[----:B------:R-:W-:Y:S01]  /*0590*/  FMUL R15, R5, R0 ;  /* 0x00000000050f7220 */ /* 0x000fe20000400000 */
[----:B0-----:R-:W-:-:S03]  /*05a0*/  FFMA R0, R0, UR8, R13 ;  /* 0x0000000800007c23 */ /* 0x001fc6000800000d */
[----:B------:R-:W-:Y:S01]  /*05b0*/  FFMA R8, R4, R13, R15 ;  /* 0x0000000d04087223 */ /* 0x000fe2000000000f */
[----:B--2---:R-:W-:-:S03]  /*05c0*/  FFMA R13, RZ, R9, R0 ;  /* 0x00000009ff0d7223 */ /* 0x004fc60000000000 */
[----:B------:R-:W-:Y:S01]  /*05d0*/  FFMA R18, R9, R10, R8 ;  /* 0x0000000a09127223 */ /* 0x000fe20000000008 */
[----:B------:R-:W-:Y:S02]  /*05e0*/  MOV R8, R17 ;  /* 0x0000001100087202 */ /* 0x000fe40000000f00 */
[----:B------:R-:W-:-:S05]  /*05f0*/  MOV R9, R20 ;  /* 0x0000001400097202 */ /* 0x000fca0000000f00 */
[----:B------:R0:W-:Y:S04]  /*0600*/  STG.E desc[UR6][R8.64+-0x1c], R13 ;  /* 0xffffe40d08007986 */ /* 0x0001e8000c101906 */
[----:B------:R1:W-:Y:S04]  /*0610*/  STG.E desc[UR6][R8.64+-0x18], R18 ;  /* 0xffffe81208007986 */ /* 0x0003e8000c101906 */
[----:B------:R-:W2:Y:S01]  /*0620*/  LDG.E R15, desc[UR6][R6.64+-0xc] ;  /* 0xfffff406060f7981 */ /* 0x000ea2000c1e1900 */
[----:B------:R-:W-:Y:S01]  /*0630*/  FMUL R17, R5, R18 ;  /* 0x0000001205117220 */ /* 0x000fe20000400000 */
[----:B------:R-:W-:-:S03]  /*0640*/  FFMA R0, R18, UR8, R13 ;  /* 0x0000000812007c23 */ /* 0x000fc6000800000d */
[----:B------:R-:W-:Y:S01]  /*0650*/  FFMA R20, R4, R13, R17 ;  /* 0x0000000d04147223 */ /* 0x000fe20000000011 */
[----:B--2---:R-:W-:-:S03]  /*0660*/  FFMA R17, RZ, R15, R0 ;  /* 0x0000000fff117223 */ /* 0x004fc60000000000 */
[----:B------:R-:W-:Y:S02]  /*0670*/  FFMA R20, R15, R10, R20 ;  /* 0x0000000a0f147223 */ /* 0x000fe40000000014 */
[----:B------:R2:W-:Y:S04]  /*0680*/  STG.E desc[UR6][R8.64+-0x14], R17 ;  /* 0xffffec1108007986 */ /* 0x0005e8000c101906 */
[----:B------:R3:W-:Y:S04]  /*0690*/  STG.E desc[UR6][R8.64+-0x10], R20 ;  /* 0xfffff01408007986 */ /* 0x0007e8000c101906 */
[----:B------:R-:W4:Y:S01]  /*06a0*/  LDG.E R15, desc[UR6][R6.64+-0x8] ;  /* 0xfffff806060f7981 */ /* 0x000f22000c1e1900 */
[----:B0-----:R-:W-:Y:S01]  /*06b0*/  FMUL R13, R5, R20 ;  /* 0x00000014050d7220 */ /* 0x001fe20000400000 */
[----:B------:R-:W-:-:S03]  /*06c0*/  FFMA R0, R20, UR8, R17 ;  /* 0x0000000814007c23 */ /* 0x000fc60008000011 */
[----:B-1----:R-:W-:Y:S01]  /*06d0*/  FFMA R18, R4, R17, R13 ;  /* 0x0000001104127223 */ /* 0x002fe2000000000d */
[----:B----4-:R-:W-:-:S03]  /*06e0*/  FFMA R13, RZ, R15, R0 ;  /* 0x0000000fff0d7223 */ /* 0x010fc60000000000 */
[----:B------:R-:W-:Y:S02]  /*06f0*/  FFMA R18, R15, R10, R18 ;  /* 0x0000000a0f127223 */ /* 0x000fe40000000012 */
[----:B------:R0:W-:Y:S04]  /*0700*/  STG.E desc[UR6][R8.64+-0xc], R13 ;  /* 0xfffff40d08007986 */ /* 0x0001e8000c101906 */
[----:B------:R1:W-:Y:S04]  /*0710*/  STG.E desc[UR6][R8.64+-0x8], R18 ;  /* 0xfffff81208007986 */ /* 0x0003e8000c101906 */
[----:B------:R-:W4:Y:S01]  /*0720*/  LDG.E R15, desc[UR6][R6.64+-0x4] ;  /* 0xfffffc06060f7981 */ /* 0x000f22000c1e1900 */
[----:B--2---:R-:W-:Y:S01]  /*0730*/  FMUL R17, R5, R18 ;  /* 0x0000001205117220 */ /* 0x004fe20000400000 */
[----:B------:R-:W-:-:S03]  /*0740*/  FFMA R0, R18, UR8, R13 ;  /* 0x0000000812007c23 */ /* 0x000fc6000800000d */
[----:B---3--:R-:W-:Y:S01]  /*0750*/  FFMA R20, R4, R13, R17 ;  /* 0x0000000d04147223 */ /* 0x008fe20000000011 */
[----:B----4-:R-:W-:-:S03]  /*0760*/  FFMA R17, RZ, R15, R0 ;  /* 0x0000000fff117223 */ /* 0x010fc60000000000 */
        /* <DEDUP_REMOVED lines=17> */
[----:B------:R-:W-:Y:S04]  /*0880*/  STG.E desc[UR6][R8.64+0xc], R17 ;  /* 0x00000c1108007986 */ /* 0x000fe8000c101906 */
[----:B------:R2:W-:Y:S04]  /*0890*/  STG.E desc[UR6][R8.64+0x10], R20 ;  /* 0x0000101408007986 */ /* 0x0005e8000c101906 */
[----:B------:R-:W3:Y:S01]  /*08a0*/  LDG.E R15, desc[UR6][R6.64+0x8] ;  /* 0x00000806060f7981 */ /* 0x000ee2000c1e1900 */
[----:B0-----:R-:W-:Y:S01]  /*08b0*/  FMUL R13, R5, R20 ;  /* 0x00000014050d7220 */ /* 0x001fe20000400000 */
[----:B------:R-:W-:-:S03]  /*08c0*/  FFMA R0, R20, UR8, R17 ;  /* 0x0000000814007c23 */ /* 0x000fc60008000011 */
[----:B-1----:R-:W-:Y:S01]  /*08d0*/  FFMA R18, R4, R17, R13 ;  /* 0x0000001104127223 */ /* 0x002fe2000000000d */
[----:B---3--:R-:W-:-:S03]  /*08e0*/  FFMA R19, RZ, R15, R0 ;  /* 0x0000000fff137223 */ /* 0x008fc60000000000 */
[----:B------:R-:W-:Y:S02]  /*08f0*/  FFMA R18, R15, R10, R18 ;  /* 0x0000000a0f127223 */ /* 0x000fe40000000012 */
[----:B------:R1:W-:Y:S04]  /*0900*/  STG.E desc[UR6][R8.64+0x14], R19 ;  /* 0x0000141308007986 */ /* 0x0003e8000c101906 */
[----:B------:R1:W-:Y:S04]  /*0910*/  STG.E desc[UR6][R8.64+0x18], R18 ;  /* 0x0000181208007986 */ /* 0x0003e8000c101906 */
[----:B------:R0:W3:Y:S01]  /*0920*/  LDG.E R15, desc[UR6][R6.64+0xc] ;  /* 0x00000c06060f7981 */ /* 0x0000e2000c1e1900 */
[----:B------:R-:W-:Y:S01]  /*0930*/  FMUL R13, R5, R18 ;  /* 0x00000012050d7220 */ /* 0x000fe20000400000 */
[----:B------:R-:W-:Y:S01]  /*0940*/  FFMA R0, R18, UR8, R19 ;  /* 0x0000000812007c23 */ /* 0x000fe20008000013 */
[----:B------:R-:W-:-:S02]  /*0950*/  IADD3 R14, PT, PT, R14, 0x8, RZ ;  /* 0x000000080e0e7810 */ /* 0x000fc40007ffe0ff */
[----:B--2---:R-:W-:Y:S01]  /*0960*/  FFMA R20, R4, R19, R13 ;  /* 0x0000001304147223 */ /* 0x004fe2000000000d */
[----:B------:R-:W-:Y:S02]  /*0970*/  IADD3 R17, P3, PT, R8, 0x40, RZ ;  /* 0x0000004008117810 */ /* 0x000fe40007f7e0ff */
[----:B------:R-:W-:Y:S02]  /*0980*/  ISETP.NE.AND P1, PT, R14, RZ, PT ;  /* 0x000000ff0e00720c */ /* 0x000fe40003f25270 */
[----:B0-----:R-:W-:-:S04]  /*0990*/  IADD3 R6, P2, PT, R6, 0x20, RZ ;  /* 0x0000002006067810 */ /* 0x001fc80007f5e0ff */
[----:B------:R-:W-:Y:S01]  /*09a0*/  IADD3.X R7, PT, PT, RZ, R7, RZ, P2, !PT ;  /* 0x00000007ff077210 */ /* 0x000fe200017fe4ff */
[----:B---3--:R-:W-:Y:S01]  /*09b0*/  FFMA R13, RZ, R15, R0 ;  /* 0x0000000fff0d7223 */ /* 0x008fe20000000000 */
[----:B------:R-:W-:Y:S01]  /*09c0*/  FFMA R0, R15, R10, R20 ;  /* 0x0000000a0f007223 */ /* 0x000fe20000000014 */
[----:B------:R-:W-:-:S03]  /*09d0*/  IADD3.X R20, PT, PT, RZ, R9, RZ, P3, !PT ;  /* 0x00000009ff147210 */ /* 0x000fc60001ffe4ff */
[----:B------:R1:W-:Y:S04]  /*09e0*/  STG.E desc[UR6][R8.64+0x1c], R13 ;  /* 0x00001c0d08007986 */ /* 0x0003e8000c101906 */
[----:B------:R1:W-:Y:S01]  /*09f0*/  STG.E desc[UR6][R8.64+0x20], R0 ;  /* 0x0000200008007986 */ /* 0x0003e2000c101906 */
[----:B------:R-:W-:Y:S05]  /*0a00*/  @P1 BRA `(.L_x_7) ;  /* 0xfffffff800dc1947 */ /* 0x000fea000383ffff */
.L_x_6:
[----:B------:R-:W-:Y:S05]  /*0a10*/  @!P0 EXIT ;  /* 0x000000000000894d */ /* 0x000fea0003800000 */
[----:B------:R-:W-:Y:S02]  /*0a20*/  ISETP.GE.U32.AND P0, PT, R16, 0x4, PT ;  /* 0x000000041000780c */ /* 0x000fe40003f06070 */
[----:B-1----:R-:W-:-:S04]  /*0a30*/  LOP3.LUT R18, R12, 0x3, RZ, 0xc0, !PT ;  /* 0x000000030c127812 */ /* 0x002fc800078ec0ff */
[----:B------:R-:W-:-:S07]  /*0a40*/  ISETP.NE.AND P1, PT, R18, RZ, PT ;  /* 0x000000ff1200720c */ /* 0x000fce0003f25270 */
[----:B------:R-:W-:Y:S06]  /*0a50*/  @!P0 BRA `(.L_x_8) ;  /* 0x0000000000988947 */ /* 0x000fec0003800000 */
[----:B------:R-:W1:Y:S01]  /*0a60*/  LDC.64 R8, c[0x0][0x398] ;  /* 0x0000e600ff087b82 */ /* 0x000e620000000a00 */
[----:B------:R-:W0:Y:S01]  /*0a70*/  LDCU UR4, c[0x0][0x3ac] ;  /* 0x00007580ff0477ac */ /* 0x000e220008000800 */
[----:B-1----:R-:W-:-:S05]  /*0a80*/  IMAD.WIDE.U32 R8, R11, 0x4, R8 ;  /* 0x000000040b087825 */ /* 0x002fca00078e0008 */
[----:B------:R-:W2:Y:S01]  /*0a90*/  LDG.E R15, desc[UR6][R8.64] ;  /* 0x00000006080f7981 */ /* 0x000ea2000c1e1900 */
[----:B------:R-:W-:Y:S01]  /*0aa0*/  FMUL R7, R5, R0 ;  /* 0x0000000005077220 */ /* 0x000fe20000400000 */
[----:B------:R-:W-:Y:S01]  /*0ab0*/  LEA R17, R11, 0x2, 0x1 ;  /* 0x000000020b117811 */ /* 0x000fe200078e08ff */
[----:B0-----:R-:W-:Y:S02]  /*0ac0*/  FFMA R0, R0, UR4, R13 ;  /* 0x0000000400007c23 */ /* 0x001fe4000800000d */
[----:B------:R-:W-:Y:S02]  /*0ad0*/  FFMA R14, R4, R13, R7 ;  /* 0x0000000d040e7223 */ /* 0x000fe40000000007 */
[----:B------:R-:W-:-:S04]  /*0ae0*/  IMAD.WIDE R6, R17, 0x4, R2 ;  /* 0x0000000411067825 */ /* 0x000fc800078e0202 */
[----:B--2---:R-:W-:Y:S01]  /*0af0*/  FFMA R13, RZ, R15, R0 ;  /* 0x0000000fff0d7223 */ /* 0x004fe20000000000 */
[----:B------:R-:W-:-:S04]  /*0b00*/  FFMA R14, R15, R10, R14 ;  /* 0x0000000a0f0e7223 */ /* 0x000fc8000000000e */
        /* <DEDUP_REMOVED lines=18> */
[----:B------:R-:W3:Y:S01]  /*0c30*/  LDG.E R15, desc[UR6][R8.64+0xc] ;  /* 0x00000c06080f7981 */ /* 0x000ee2000c1e1900 */
[----:B------:R-:W-:Y:S01]  /*0c40*/  FMUL R13, R5, R14 ;  /* 0x0000000e050d7220 */ /* 0x000fe20000400000 */
[----:B------:R-:W-:Y:S01]  /*0c50*/  FFMA R0, R14, UR4, R19 ;  /* 0x000000040e007c23 */ /* 0x000fe20008000013 */
[----:B------:R-:W-:-:S02]  /*0c60*/  IADD3 R11, PT, PT, R11, 0x4, RZ ;  /* 0x000000040b0b7810 */ /* 0x000fc40007ffe0ff */
[----:B--2---:R-:W-:Y:S01]  /*0c70*/  FFMA R16, R4, R19, R13 ;  /* 0x0000001304107223 */ /* 0x004fe2000000000d */
[----:B---3--:R-:W-:-:S03]  /*0c80*/  FFMA R13, RZ, R15, R0 ;  /* 0x0000000fff0d7223 */ /* 0x008fc60000000000 */
[----:B------:R-:W-:Y:S02]  /*0c90*/  FFMA R0, R15, R10, R16 ;  /* 0x0000000a0f007223 */ /* 0x000fe40000000010 */
[----:B------:R1:W-:Y:S04]  /*0ca0*/  STG.E desc[UR6][R6.64+0x18], R13 ;  /* 0x0000180d06007986 */ /* 0x0003e8000c101906 */
[----:B------:R1:W-:Y:S02]  /*0cb0*/  STG.E desc[UR6][R6.64+0x1c], R0 ;  /* 0x00001c0006007986 */ /* 0x0003e4000c101906 */
.L_x_8:
[----:B------:R-:W-:Y:S05]  /*0cc0*/  @!P1 EXIT ;  /* 0x000000000000994d */ /* 0x000fea0003800000 */
[----:B------:R-:W-:Y:S02]  /*0cd0*/  ISETP.NE.AND P0, PT, R18, 0x1, PT ;  /* 0x000000011200780c */ /* 0x000fe40003f05270 */
[----:B------:R-:W-:-:S04]  /*0ce0*/  LOP3.LUT R12, R12, 0x1, RZ, 0xc0, !PT ;  /* 0x000000010c0c7812 */ /* 0x000fc800078ec0ff */
[----:B------:R-:W-:-:S07]  /*0cf0*/  ISETP.NE.U32.AND P1, PT, R12, 0x1, PT ;  /* 0x000000010c00780c */ /* 0x000fce0003f25070 */
[----:B------:R-:W-:Y:S06]  /*0d00*/  @!P0 BRA `(.L_x_9) ;  /* 0x0000000000588947 */ /* 0x000fec0003800000 */
[----:B------:R-:W2:Y:S01]  /*0d10*/  LDC.64 R8, c[0x0][0x398] ;  /* 0x0000e600ff087b82 */ /* 0x000ea20000000a00 */
[----:B------:R-:W0:Y:S01]  /*0d20*/  LDCU UR4, c[0x0][0x3ac] ;  /* 0x00007580ff0477ac */ /* 0x000e220008000800 */
[----:B--2---:R-:W-:-:S05]  /*0d30*/  IMAD.WIDE.U32 R8, R11, 0x4, R8 ;  /* 0x000000040b087825 */ /* 0x004fca00078e0008 */
[----:B------:R-:W2:Y:S01]  /*0d40*/  LDG.E R15, desc[UR6][R8.64] ;  /* 0x00000006080f7981 */ /* 0x000ea2000c1e1900 */
[----:B-1----:R-:W-:Y:S01]  /*0d50*/  FMUL R7, R5, R0 ;  /* 0x0000000005077220 */ /* 0x002fe20000400000 */
        /* <DEDUP_REMOVED lines=8> */
[----:B------:R-:W3:Y:S01]  /*0de0*/  LDG.E R9, desc[UR6][R8.64+0x4] ;  /* 0x0000040608097981 */ /* 0x000ee2000c1e1900 */
[----:B------:R-:W-:Y:S01]  /*0df0*/  FMUL R13, R5, R12 ;  /* 0x0000000c050d7220 */ /* 0x000fe20000400000 */
[----:B------:R-:W-:Y:S01]  /*0e00*/  FFMA R0, R12, UR4, R17 ;  /* 0x000000040c007c23 */ /* 0x000fe20008000011 */
[----:B------:R-:W-:-:S02]  /*0e10*/  IADD3 R11, PT, PT, R11, 0x2, RZ ;  /* 0x000000020b0b7810 */ /* 0x000fc40007ffe0ff */
[----:B------:R-:W-:Y:S01]  /*0e20*/  FFMA R14, R4, R17, R13 ;  /* 0x00000011040e7223 */ /* 0x000fe2000000000d */
[----:B---3--:R-:W-:-:S03]  /*0e30*/  FFMA R13, RZ, R9, R0 ;  /* 0x00000009ff0d7223 */ /* 0x008fc60000000000 */
[----:B------:R-:W-:Y:S02]  /*0e40*/  FFMA R0, R9, R10, R14 ;  /* 0x0000000a09007223 */ /* 0x000fe4000000000e */
[----:B------:R2:W-:Y:S04]  /*0e50*/  STG.E desc[UR6][R6.64+0x8], R13 ;  /* 0x0000080d06007986 */ /* 0x0005e8000c101906 */
[----:B------:R2:W-:Y:S02]  /*0e60*/  STG.E desc[UR6][R6.64+0xc], R0 ;  /* 0x00000c0006007986 */ /* 0x0005e4000c101906 */
.L_x_9:
[----:B------:R-:W-:Y:S05]  /*0e70*/  @P1 EXIT ;  /* 0x000000000000194d */ /* 0x000fea0003800000 */
[----:B-12---:R-:W1:Y:S01]  /*0e80*/  LDC.64 R6, c[0x0][0x398] ;  /* 0x0000e600ff067b82 */ /* 0x006e620000000a00 */
[----:B------:R-:W0:Y:S01]  /*0e90*/  LDCU UR4, c[0x0][0x3ac] ;  /* 0x00007580ff0477ac */ /* 0x000e220008000800 */
[----:B-1----:R-:W-:-:S06]  /*0ea0*/  IMAD.WIDE.U32 R6, R11, 0x4, R6 ;  /* 0x000000040b067825 */ /* 0x002fcc00078e0006 */
        /* <DEDUP_REMOVED lines=8> */
[----:B------:R-:W-:Y:S04]  /*0f30*/  STG.E desc[UR6][R2.64], R5 ;  /* 0x0000000502007986 */ /* 0x000fe8000c101906 */
[----:B------:R-:W-:Y:S01]  /*0f40*/  STG.E desc[UR6][R2.64+0x4], R9 ;  /* 0x0000040902007986 */ /* 0x000fe2000c101906 */
[----:B------:R-:W-:Y:S05]  /*0f50*/  EXIT ;  /* 0x000000000000794d */ /* 0x000fea0003800000 */
        .weak           $__internal_0_$__cuda_sm3x_div_rn_noftz_f32_slowpath
        .type           $__internal_0_$__cuda_sm3x_div_rn_noftz_f32_slowpath,@function
        .size           $__internal_0_$__cuda_sm3x_div_rn_noftz_f32_slowpath,(.L_x_22 - $__internal_0_$__cuda_sm3x_div_rn_noftz_f32_slowpath)
$__internal_0_$__cuda_sm3x_div_rn_noftz_f32_slowpath:
[----:B------:R-:W-:Y:S01]  /*0f60*/  SHF.R.U32.HI R9, RZ, 0x17, R3 ;  /* 0x00000017ff097819 */ /* 0x000fe20000011603 */
[----:B------:R-:W-:Y:S01]  /*0f70*/  BSSY.RECONVERGENT B1, `(.L_x_10) ;  /* 0x0000063000017945 */ /* 0x000fe20003800200 */
[----:B------:R-:W-:Y:S02]  /*0f80*/  SHF.R.U32.HI R7, RZ, 0x17, R2 ;  /* 0x00000017ff077819 */ /* 0x000fe40000011602 */
[----:B------:R-:W-:Y:S02]  /*0f90*/  LOP3.LUT R14, R9, 0xff, RZ, 0xc0, !PT ;  /* 0x000000ff090e7812 */ /* 0x000fe400078ec0ff */
[----:B------:R-:W-:Y:S02]  /*0fa0*/  LOP3.LUT R12, R7, 0xff, RZ, 0xc0, !PT ;  /* 0x000000ff070c7812 */ /* 0x000fe400078ec0ff */
[----:B------:R-:W-:Y:S02]  /*0fb0*/  IADD3 R11, PT, PT, R14, -0x1, RZ ;  /* 0xffffffff0e0b7810 */ /* 0x000fe40007ffe0ff */
[----:B------:R-:W-:-:S02]  /*0fc0*/  IADD3 R10, PT, PT, R12, -0x1, RZ ;  /* 0xffffffff0c0a7810 */ /* 0x000fc40007ffe0ff */
[----:B------:R-:W-:Y:S02]  /*0fd0*/  ISETP.GT.U32.AND P0, PT, R11, 0xfd, PT ;  /* 0x000000fd0b00780c */ /* 0x000fe40003f04070 */
[----:B------:R-:W-:Y:S02]  /*0fe0*/  MOV R9, R3 ;  /* 0x0000000300097202 */ /* 0x000fe40000000f00 */
[----:B------:R-:W-:-:S13]  /*0ff0*/  ISETP.GT.U32.OR P0, PT, R10, 0xfd, P0 ;  /* 0x000000fd0a00780c */ /* 0x000fda0000704470 */
[----:B------:R-:W-:Y:S01]  /*1000*/  @!P0 MOV R7, RZ ;  /* 0x000000ff00078202 */ /* 0x000fe20000000f00 */
[----:B------:R-:W-:Y:S06]  /*1010*/  @!P0 BRA `(.L_x_11) ;  /* 0x00000000005c8947 */ /* 0x000fec0003800000 */
[----:B------:R-:W-:Y:S02]  /*1020*/  FSETP.GTU.FTZ.AND P0, PT, |R2|, +INF , PT ;  /* 0x7f8000000200780b */ /* 0x000fe40003f1c200 */
[----:B------:R-:W-:-:S04]  /*1030*/  FSETP.GTU.FTZ.AND P1, PT, |R3|, +INF , PT ;  /* 0x7f8000000300780b */ /* 0x000fc80003f3c200 */
[----:B------:R-:W-:-:S13]  /*1040*/  PLOP3.LUT P0, PT, P0, P1, PT, 0xf8, 0x8f ;  /* 0x00000000008f781c */ /* 0x000fda0000703f70 */
[----:B------:R-:W-:Y:S05]  /*1050*/  @P0 BRA `(.L_x_12) ;  /* 0x00000004004c0947 */ /* 0x000fea0003800000 */
[----:B------:R-:W-:-:S13]  /*1060*/  LOP3.LUT P0, RZ, R9, 0x7fffffff, R2, 0xc8, !PT ;  /* 0x7fffffff09ff7812 */ /* 0x000fda000780c802 */
[----:B------:R-:W-:Y:S05]  /*1070*/  @!P0 BRA `(.L_x_13) ;  /* 0x00000004003c8947 */ /* 0x000fea0003800000 */
[C---:B------:R-:W-:Y:S02]  /*1080*/  FSETP.NEU.FTZ.AND P1, PT, |R2|.reuse, +INF , PT ;  /* 0x7f8000000200780b */ /* 0x040fe40003f3d200 */
[----:B------:R-:W-:Y:S02]  /*1090*/  FSETP.NEU.FTZ.AND P2, PT, |R3|, +INF , PT ;  /* 0x7f8000000300780b */ /* 0x000fe40003f5d200 */
[----:B------:R-:W-:-:S11]  /*10a0*/  FSETP.NEU.FTZ.AND P0, PT, |R2|, +INF , PT ;  /* 0x7f8000000200780b */ /* 0x000fd60003f1d200 */
[----:B------:R-:W-:Y:S05]  /*10b0*/  @!P2 BRA !P1, `(.L_x_13) ;  /* 0x00000004002ca947 */ /* 0x000fea0004800000 */
[----:B------:R-:W-:-:S04]  /*10c0*/  LOP3.LUT P1, RZ, R2, 0x7fffffff, RZ, 0xc0, !PT ;  /* 0x7fffffff02ff7812 */ /* 0x000fc8000782c0ff */
[----:B------:R-:W-:-:S13]  /*10d0*/  PLOP3.LUT P1, PT, P2, P1, PT, 0x2f, 0xf2 ;  /* 0x0000000000f2781c */ /* 0x000fda0001722577 */
[----:B------:R-:W-:Y:S05]  /*10e0*/  @P1 BRA `(.L_x_14) ;  /* 0x0000000400181947 */ /* 0x000fea0003800000 */
[----:B------:R-:W-:-:S04]  /*10f0*/  LOP3.LUT P1, RZ, R9, 0x7fffffff, RZ, 0xc0, !PT ;  /* 0x7fffffff09ff7812 */ /* 0x000fc8000782c0ff */
[----:B------:R-:W-:-:S13]  /*1100*/  PLOP3.LUT P0, PT, P0, P1, PT, 0x2f, 0xf2 ;  /* 0x0000000000f2781c */ /* 0x000fda0000702577 */
[----:B------:R-:W-:Y:S05]  /*1110*/  @P0 BRA `(.L_x_15) ;  /* 0x0000000400000947 */ /* 0x000fea0003800000 */
[----:B------:R-:W-:Y:S02]  /*1120*/  ISETP.GE.AND P0, PT, R10, RZ, PT ;  /* 0x000000ff0a00720c */ /* 0x000fe40003f06270 */
[----:B------:R-:W-:-:S11]  /*1130*/  ISETP.GE.AND P1, PT, R11, RZ, PT ;  /* 0x000000ff0b00720c */ /* 0x000fd60003f26270 */
[----:B------:R-:W-:Y:S01]  /*1140*/  @P0 MOV R7, RZ ;  /* 0x000000ff00070202 */ /* 0x000fe20000000f00 */
[----:B------:R-:W-:Y:S01]  /*1150*/  @!P0 FFMA R2, R2, 1.84467440737095516160e+19, RZ ;  /* 0x5f80000002028823 */ /* 0x000fe200000000ff */
[----:B------:R-:W-:Y:S01]  /*1160*/  @!P0 MOV R7, 0xffffffc0 ;  /* 0xffffffc000078802 */ /* 0x000fe20000000f00 */
[----:B------:R-:W-:-:S03]  /*1170*/  @!P1 FFMA R9, R3, 1.84467440737095516160e+19, RZ ;  /* 0x5f80000003099823 */ /* 0x000fc600000000ff */
[----:B------:R-:W-:-:S07]  /*1180*/  @!P1 IADD3 R7, PT, PT, R7, 0x40, RZ ;  /* 0x0000004007079810 */ /* 0x000fce0007ffe0ff */
.L_x_11:
[----:B------:R-:W-:Y:S01]  /*1190*/  LEA R10, R14, 0xc0800000, 0x17 ;  /* 0xc08000000e0a7811 */ /* 0x000fe200078eb8ff */
[----:B------:R-:W-:Y:S03]  /*11a0*/  BSSY.RECONVERGENT B2, `(.L_x_16) ;  /* 0x0000036000027945 */ /* 0x000fe60003800200 */
[----:B------:R-:W-:Y:S02]  /*11b0*/  IADD3 R10, PT, PT, -R10, R9, RZ ;  /* 0x000000090a0a7210 */ /* 0x000fe40007ffe1ff */
[----:B------:R-:W-:Y:S02]  /*11c0*/  IADD3 R9, PT, PT, R12, -0x7f, RZ ;  /* 0xffffff810c097810 */ /* 0x000fe40007ffe0ff */
[----:B------:R0:W1:Y:S01]  /*11d0*/  MUFU.RCP R11, R10 ;  /* 0x0000000a000b7308 */ /* 0x0000620000001000 */
[----:B------:R-:W-:Y:S02]  /*11e0*/  FADD.FTZ R13, -R10, -RZ ;  /* 0x800000ff0a0d7221 */ /* 0x000fe40000010100 */
[C---:B------:R-:W-:Y:S01]  /*11f0*/  IMAD R2, R9.reuse, -0x800000, R2 ;  /* 0xff80000009027824 */ /* 0x040fe200078e0202 */
[----:B0-----:R-:W-:-:S04]  /*1200*/  IADD3 R10, PT, PT, R9, 0x7f, -R14 ;  /* 0x0000007f090a7810 */ /* 0x001fc80007ffe80e */
[----:B------:R-:W-:Y:S01]  /*1210*/  IADD3 R10, PT, PT, R10, R7, RZ ;  /* 0x000000070a0a7210 */ /* 0x000fe20007ffe0ff */
[----:B-1----:R-:W-:-:S04]  /*1220*/  FFMA R12, R11, R13, 1 ;  /* 0x3f8000000b0c7423 */ /* 0x002fc8000000000d */
[----:B------:R-:W-:-:S04]  /*1230*/  FFMA R16, R11, R12, R11 ;  /* 0x0000000c0b107223 */ /* 0x000fc8000000000b */
[----:B------:R-:W-:-:S04]  /*1240*/  FFMA R11, R2, R16, RZ ;  /* 0x00000010020b7223 */ /* 0x000fc800000000ff */
[----:B------:R-:W-:-:S04]  /*1250*/  FFMA R12, R13, R11, R2 ;  /* 0x0000000b0d0c7223 */ /* 0x000fc80000000002 */
[----:B------:R-:W-:-:S04]  /*1260*/  FFMA R11, R16, R12, R11 ;  /* 0x0000000c100b7223 */ /* 0x000fc8000000000b */
[----:B------:R-:W-:-:S04]  /*1270*/  FFMA R12, R13, R11, R2 ;  /* 0x0000000b0d0c7223 */ /* 0x000fc80000000002 */
[----:B------:R-:W-:-:S05]  /*1280*/  FFMA R2, R16, R12, R11 ;  /* 0x0000000c10027223 */ /* 0x000fca000000000b */
[----:B------:R-:W-:-:S04]  /*1290*/  SHF.R.U32.HI R9, RZ, 0x17, R2 ;  /* 0x00000017ff097819 */ /* 0x000fc80000011602 */
[----:B------:R-:W-:-:S04]  /*12a0*/  LOP3.LUT R9, R9, 0xff, RZ, 0xc0, !PT ;  /* 0x000000ff09097812 */ /* 0x000fc800078ec0ff */
[----:B------:R-:W-:-:S04]  /*12b0*/  IADD3 R13, PT, PT, R9, R10, RZ ;  /* 0x0000000a090d7210 */ /* 0x000fc80007ffe0ff */
[----:B------:R-:W-:-:S04]  /*12c0*/  IADD3 R7, PT, PT, R13, -0x1, RZ ;  /* 0xffffffff0d077810 */ /* 0x000fc80007ffe0ff */
[----:B------:R-:W-:-:S13]  /*12d0*/  ISETP.GE.U32.AND P0, PT, R7, 0xfe, PT ;  /* 0x000000fe0700780c */ /* 0x000fda0003f06070 */
[----:B------:R-:W-:Y:S05]  /*12e0*/  @!P0 BRA `(.L_x_17) ;  /* 0x0000000000808947 */ /* 0x000fea0003800000 */
[----:B------:R-:W-:-:S13]  /*12f0*/  ISETP.GT.AND P0, PT, R13, 0xfe, PT ;  /* 0x000000fe0d00780c */ /* 0x000fda0003f04270 */
[----:B------:R-:W-:Y:S05]  /*1300*/  @P0 BRA `(.L_x_18) ;  /* 0x00000000006c0947 */ /* 0x000fea0003800000 */
[----:B------:R-:W-:-:S13]  /*1310*/  ISETP.GE.AND P0, PT, R13, 0x1, PT ;  /* 0x000000010d00780c */ /* 0x000fda0003f06270 */
[----:B------:R-:W-:Y:S05]  /*1320*/  @P0 BRA `(.L_x_19) ;  /* 0x0000000000740947 */ /* 0x000fea0003800000 */
[----:B------:R-:W-:Y:S02]  /*1330*/  ISETP.GE.AND P0, PT, R13, -0x18, PT ;  /* 0xffffffe80d00780c */ /* 0x000fe40003f06270 */
[----:B------:R-:W-:-:S11]  /*1340*/  LOP3.LUT R2, R2, 0x80000000, RZ, 0xc0, !PT ;  /* 0x8000000002027812 */ /* 0x000fd600078ec0ff */
[----:B------:R-:W-:Y:S05]  /*1350*/  @!P0 BRA `(.L_x_19) ;  /* 0x0000000000688947 */ /* 0x000fea0003800000 */
[CCC-:B------:R-:W-:Y:S01]  /*1360*/  FFMA.RZ R7, R16.reuse, R12.reuse, R11.reuse ;  /* 0x0000000c10077223 */ /* 0x1c0fe2000000c00b */
[CCC-:B------:R-:W-:Y:S01]  /*1370*/  FFMA.RM R10, R16.reuse, R12.reuse, R11.reuse ;  /* 0x0000000c100a7223 */ /* 0x1c0fe2000000400b */
[C---:B------:R-:W-:Y:S02]  /*1380*/  ISETP.NE.AND P2, PT, R13.reuse, RZ, PT ;  /* 0x000000ff0d00720c */ /* 0x040fe40003f45270 */
[----:B------:R-:W-:Y:S02]  /*1390*/  ISETP.NE.AND P1, PT, R13, RZ, PT ;  /* 0x000000ff0d00720c */ /* 0x000fe40003f25270 */
[----:B------:R-:W-:Y:S01]  /*13a0*/  LOP3.LUT R9, R7, 0x7fffff, RZ, 0xc0, !PT ;  /* 0x007fffff07097812 */ /* 0x000fe200078ec0ff */
[----:B------:R-:W-:Y:S01]  /*13b0*/  FFMA.RP R7, R16, R12, R11 ;  /* 0x0000000c10077223 */ /* 0x000fe2000000800b */
[----:B------:R-:W-:Y:S02]  /*13c0*/  IADD3 R12, PT, PT, R13, 0x20, RZ ;  /* 0x000000200d0c7810 */ /* 0x000fe40007ffe0ff */
[----:B------:R-:W-:-:S02]  /*13d0*/  LOP3.LUT R9, R9, 0x800000, RZ, 0xfc, !PT ;  /* 0x0080000009097812 */ /* 0x000fc400078efcff */
[----:B------:R-:W-:Y:S02]  /*13e0*/  IADD3 R11, PT, PT, -R13, RZ, RZ ;  /* 0x000000ff0d0b7210 */ /* 0x000fe40007ffe1ff */
[----:B------:R-:W-:Y:S02]  /*13f0*/  SHF.L.U32 R12, R9, R12, RZ ;  /* 0x0000000c090c7219 */ /* 0x000fe400000006ff */
[----:B------:R-:W-:Y:S02]  /*1400*/  FSETP.NEU.FTZ.AND P0, PT, R7, R10, PT ;  /* 0x0000000a0700720b */ /* 0x000fe40003f1d000 */
[----:B------:R-:W-:Y:S02]  /*1410*/  SEL R10, R11, RZ, P2 ;  /* 0x000000ff0b0a7207 */ /* 0x000fe40001000000 */
[----:B------:R-:W-:Y:S02]  /*1420*/  ISETP.NE.AND P1, PT, R12, RZ, P1 ;  /* 0x000000ff0c00720c */ /* 0x000fe40000f25270 */
[----:B------:R-:W-:-:S02]  /*1430*/  SHF.R.U32.HI R10, RZ, R10, R9 ;  /* 0x0000000aff0a7219 */ /* 0x000fc40000011609 */
[----:B------:R-:W-:Y:S02]  /*1440*/  PLOP3.LUT P0, PT, P0, P1, PT, 0xf8, 0x8f ;  /* 0x00000000008f781c */ /* 0x000fe40000703f70 */
[----:B------:R-:W-:Y:S02]  /*1450*/  SHF.R.U32.HI R12, RZ, 0x1, R10 ;  /* 0x00000001ff0c7819 */ /* 0x000fe4000001160a */
[----:B------:R-:W-:-:S04]  /*1460*/  SEL R7, RZ, 0x1, !P0 ;  /* 0x00000001ff077807 */ /* 0x000fc80004000000 */
[----:B------:R-:W-:-:S04]  /*1470*/  LOP3.LUT R7, R7, 0x1, R12, 0xf8, !PT ;  /* 0x0000000107077812 */ /* 0x000fc800078ef80c */
[----:B------:R-:W-:-:S04]  /*1480*/  LOP3.LUT R7, R7, R10, RZ, 0xc0, !PT ;  /* 0x0000000a07077212 */ /* 0x000fc800078ec0ff */
[----:B------:R-:W-:-:S04]  /*1490*/  IADD3 R7, PT, PT, R12, R7, RZ ;  /* 0x000000070c077210 */ /* 0x000fc80007ffe0ff */
[----:B------:R-:W-:Y:S01]  /*14a0*/  LOP3.LUT R2, R7, R2, RZ, 0xfc, !PT ;  /* 0x0000000207027212 */ /* 0x000fe200078efcff */
[----:B------:R-:W-:Y:S06]  /*14b0*/  BRA `(.L_x_19) ;  /* 0x0000000000107947 */ /* 0x000fec0003800000 */
.L_x_18:
[----:B------:R-:W-:-:S04]  /*14c0*/  LOP3.LUT R2, R2, 0x80000000, RZ, 0xc0, !PT ;  /* 0x8000000002027812 */ /* 0x000fc800078ec0ff */
[----:B------:R-:W-:Y:S01]  /*14d0*/  LOP3.LUT R2, R2, 0x7f800000, RZ, 0xfc, !PT ;  /* 0x7f80000002027812 */ /* 0x000fe200078efcff */
[----:B------:R-:W-:Y:S06]  /*14e0*/  BRA `(.L_x_19) ;  /* 0x0000000000047947 */ /* 0x000fec0003800000 */
.L_x_17:
[----:B------:R-:W-:-:S07]  /*14f0*/  LEA R2, R10, R2, 0x17 ;  /* 0x000000020a027211 */ /* 0x000fce00078eb8ff */
.L_x_19:
[----:B------:R-:W-:Y:S05]  /*1500*/  BSYNC.RECONVERGENT B2 ;  /* 0x0000000000027941 */ /* 0x000fea0003800200 */
.L_x_16:
[----:B------:R-:W-:Y:S05]  /*1510*/  BRA `(.L_x_20) ;  /* 0x0000000000207947 */ /* 0x000fea0003800000 */
.L_x_15:
[----:B------:R-:W-:-:S04]  /*1520*/  LOP3.LUT R2, R9, 0x80000000, R2, 0x48, !PT ;  /* 0x8000000009027812 */ /* 0x000fc800078e4802 */
[----:B------:R-:W-:Y:S01]  /*1530*/  LOP3.LUT R2, R2, 0x7f800000, RZ, 0xfc, !PT ;  /* 0x7f80000002027812 */ /* 0x000fe200078efcff */
[----:B------:R-:W-:Y:S06]  /*1540*/  BRA `(.L_x_20) ;  /* 0x0000000000147947 */ /* 0x000fec0003800000 */
.L_x_14:
[----:B------:R-:W-:Y:S01]  /*1550*/  LOP3.LUT R2, R9, 0x80000000, R2, 0x48, !PT ;  /* 0x8000000009027812 */ /* 0x000fe200078e4802 */
[----:B------:R-:W-:Y:S06]  /*1560*/  BRA `(.L_x_20) ;  /* 0x00000000000c7947 */ /* 0x000fec0003800000 */
.L_x_13:
[----:B------:R-:W0:Y:S01]  /*1570*/  MUFU.RSQ R2, -QNAN ;  /* 0xffc0000000027908 */ /* 0x000e220000001400 */
[----:B------:R-:W-:Y:S05]  /*1580*/  BRA `(.L_x_20) ;  /* 0x0000000000047947 */ /* 0x000fea0003800000 */
.L_x_12:
[----:B------:R-:W-:-:S07]  /*1590*/  FADD.FTZ R2, R2, R3 ;  /* 0x0000000302027221 */ /* 0x000fce0000010000 */
.L_x_20:
[----:B------:R-:W-:Y:S05]  /*15a0*/  BSYNC.RECONVERGENT B1 ;  /* 0x0000000000017941 */ /* 0x000fea0003800200 */
.L_x_10:
[----:B------:R-:W-:-:S04]  /*15b0*/  HFMA2 R9, -RZ, RZ, 0, 0 ;  /* 0x00000000ff097431 */ /* 0x000fc800000001ff */
[----:B0-----:R-:W-:Y:S05]  /*15c0*/  RET.REL.NODEC R8 `(_Z14simulateSystemPfS_S_S_S_if) ;  /* 0xffffffe8088c7950 */ /* 0x001fea0003c3ffff */
.L_x_21:
[----:B------:R-:W-:-:S00]  /*15d0*/  BRA `(.L_x_21) ;  /* 0xfffffffc00fc7947 */ /* 0x000fc0000383ffff */
[----:B------:R-:W-:-:S00]  /*15e0*/  NOP ;  /* 0x0000000000007918 */ /* 0x000fc00000000000 */
        /* <DEDUP_REMOVED lines=9> */
.L_x_22:


//--------------------- .nv.shared.reserved.0     --------------------------
	.section	.nv.shared.reserved.0,"aw",@nobits
	.weak		__nv_reservedSMEM_offset_0_alias
	.size		__nv_reservedSMEM_offset_0_alias, 0, 64
	.other		__nv_reservedSMEM_offset_0_alias,@"STO_CUDA_RESERVED_SHARED STV_DEFAULT"
__nv_reservedSMEM_offset_0_alias:
	.zero		0
	.zero		64


//--------------------- .nv.constant0._Z14simulateSystemPfS_S_S_S_if --------------------------
	.section	.nv.constant0._Z14simulateSystemPfS_S_S_S_if,"a",@progbits
	.sectionflags	@""
	.align	4
.nv.constant0._Z14simulateSystemPfS_S_S_S_if:
	.zero		944


//--------------------- SYMBOLS --------------------------

	.type		.nv.reservedSmem.offset0,@object
	.size		.nv.reservedSmem.offset0,0x4
